//
// Generated by NVIDIA NVVM Compiler
//
// Compiler Build ID: CL-36424714
// Cuda compilation tools, release 13.0, V13.0.88
// Based on NVVM 20.0.0
//

.version 9.0
.target sm_100
.address_size 64

	// .globl	_Z11classifyMLCP6uchar4ii
.const .align 8 .b8 d_means[2304];
.const .align 8 .b8 d_invCov[6912];
.const .align 8 .b8 d_logDet[768];

.visible .entry _Z11classifyMLCP6uchar4ii(
	.param .u64 .ptr .align 1 _Z11classifyMLCP6uchar4ii_param_0,
	.param .u32 _Z11classifyMLCP6uchar4ii_param_1,
	.param .u32 _Z11classifyMLCP6uchar4ii_param_2
)
{
	.reg .pred 	%p<18>;
	.reg .b16 	%rs<20>;
	.reg .b32 	%r<63>;
	.reg .b64 	%rd<42>;
	.reg .b64 	%fd<234>;

	ld.param.u64 	%rd9, [_Z11classifyMLCP6uchar4ii_param_0];
	ld.param.u32 	%r23, [_Z11classifyMLCP6uchar4ii_param_1];
	ld.param.u32 	%r24, [_Z11classifyMLCP6uchar4ii_param_2];
	cvta.to.global.u64 	%rd1, %rd9;
	mov.u32 	%r25, %ctaid.x;
	mov.u32 	%r26, %ntid.x;
	mov.u32 	%r27, %tid.x;
	mad.lo.s32 	%r52, %r25, %r26, %r27;
	mov.u32 	%r28, %nctaid.x;
	mul.lo.s32 	%r2, %r26, %r28;
	setp.ge.s32 	%p1, %r52, %r23;
	@%p1 bra 	$L__BB0_13;
	setp.gt.s32 	%p2, %r24, 0;
	@%p2 bra 	$L__BB0_2;
	bra.uni 	$L__BB0_12;
$L__BB0_2:
	and.b32  	%r42, %r24, 3;
	mov.u64 	%rd30, d_means;
	mov.u64 	%rd33, d_invCov;
	mov.u64 	%rd36, d_logDet;
$L__BB0_3:
	ld.param.u64 	%rd38, [_Z11classifyMLCP6uchar4ii_param_0];
	setp.lt.u32 	%p4, %r24, 4;
	cvta.to.global.u64 	%rd12, %rd38;
	mul.wide.s32 	%rd13, %r52, 4;
	add.s64 	%rd2, %rd12, %rd13;
	.pragma "used_bytes_mask 7";
	ld.global.u32 	%r4, [%rd2];
	mov.f64 	%fd232, 0dC6293E5940000000;
	mov.b32 	%r59, 0;
	mov.u32 	%r55, %r59;
	@%p4 bra 	$L__BB0_6;
	mov.u64 	%rd17, d_means;
	add.s64 	%rd41, %rd17, 48;
	mov.u64 	%rd18, d_invCov;
	add.s64 	%rd40, %rd18, 144;
	mov.u64 	%rd19, d_logDet;
	add.s64 	%rd39, %rd19, 16;
	mov.f64 	%fd232, 0dC6293E5940000000;
	mov.b32 	%r53, 0;
	mov.u32 	%r55, %r53;
$L__BB0_5:
	.pragma "nounroll";
	ld.const.f64 	%fd8, [%rd41+-48];
	bfe.u32 	%r32, %r4, 0, 8;
	cvt.u16.u32 	%rs2, %r32;
	and.b16  	%rs3, %rs2, 255;
	cvt.rn.f64.u16 	%fd9, %rs3;
	sub.f64 	%fd10, %fd9, %fd8;
	ld.const.f64 	%fd11, [%rd41+-40];
	bfe.u32 	%r33, %r4, 8, 8;
	cvt.u16.u32 	%rs4, %r33;
	and.b16  	%rs5, %rs4, 255;
	cvt.rn.f64.u16 	%fd12, %rs5;
	sub.f64 	%fd13, %fd12, %fd11;
	ld.const.f64 	%fd14, [%rd41+-32];
	bfe.u32 	%r34, %r4, 16, 8;
	cvt.u16.u32 	%rs6, %r34;
	and.b16  	%rs7, %rs6, 255;
	cvt.rn.f64.u16 	%fd15, %rs7;
	sub.f64 	%fd16, %fd15, %fd14;
	ld.const.f64 	%fd17, [%rd40+-144];
	ld.const.f64 	%fd18, [%rd40+-136];
	mul.f64 	%fd19, %fd13, %fd18;
	fma.rn.f64 	%fd20, %fd10, %fd17, %fd19;
	ld.const.f64 	%fd21, [%rd40+-128];
	fma.rn.f64 	%fd22, %fd16, %fd21, %fd20;
	ld.const.f64 	%fd23, [%rd40+-120];
	ld.const.f64 	%fd24, [%rd40+-112];
	mul.f64 	%fd25, %fd13, %fd24;
	fma.rn.f64 	%fd26, %fd10, %fd23, %fd25;
	ld.const.f64 	%fd27, [%rd40+-104];
	fma.rn.f64 	%fd28, %fd16, %fd27, %fd26;
	mul.f64 	%fd29, %fd13, %fd28;
	fma.rn.f64 	%fd30, %fd10, %fd22, %fd29;
	ld.const.f64 	%fd31, [%rd40+-96];
	ld.const.f64 	%fd32, [%rd40+-88];
	mul.f64 	%fd33, %fd13, %fd32;
	fma.rn.f64 	%fd34, %fd10, %fd31, %fd33;
	ld.const.f64 	%fd35, [%rd40+-80];
	fma.rn.f64 	%fd36, %fd16, %fd35, %fd34;
	fma.rn.f64 	%fd37, %fd16, %fd36, %fd30;
	ld.const.f64 	%fd38, [%rd39+-16];
	mul.f64 	%fd39, %fd37, 0dBFE0000000000000;
	fma.rn.f64 	%fd40, %fd38, 0dBFE0000000000000, %fd39;
	setp.gt.f64 	%p5, %fd40, %fd232;
	selp.f64 	%fd41, %fd40, %fd232, %p5;
	selp.b32 	%r35, %r53, %r55, %p5;
	ld.const.f64 	%fd42, [%rd41+-24];
	sub.f64 	%fd43, %fd9, %fd42;
	ld.const.f64 	%fd44, [%rd41+-16];
	sub.f64 	%fd45, %fd12, %fd44;
	ld.const.f64 	%fd46, [%rd41+-8];
	sub.f64 	%fd47, %fd15, %fd46;
	ld.const.f64 	%fd48, [%rd40+-72];
	ld.const.f64 	%fd49, [%rd40+-64];
	mul.f64 	%fd50, %fd45, %fd49;
	fma.rn.f64 	%fd51, %fd43, %fd48, %fd50;
	ld.const.f64 	%fd52, [%rd40+-56];
	fma.rn.f64 	%fd53, %fd47, %fd52, %fd51;
	ld.const.f64 	%fd54, [%rd40+-48];
	ld.const.f64 	%fd55, [%rd40+-40];
	mul.f64 	%fd56, %fd45, %fd55;
	fma.rn.f64 	%fd57, %fd43, %fd54, %fd56;
	ld.const.f64 	%fd58, [%rd40+-32];
	fma.rn.f64 	%fd59, %fd47, %fd58, %fd57;
	mul.f64 	%fd60, %fd45, %fd59;
	fma.rn.f64 	%fd61, %fd43, %fd53, %fd60;
	ld.const.f64 	%fd62, [%rd40+-24];
	ld.const.f64 	%fd63, [%rd40+-16];
	mul.f64 	%fd64, %fd45, %fd63;
	fma.rn.f64 	%fd65, %fd43, %fd62, %fd64;
	ld.const.f64 	%fd66, [%rd40+-8];
	fma.rn.f64 	%fd67, %fd47, %fd66, %fd65;
	fma.rn.f64 	%fd68, %fd47, %fd67, %fd61;
	ld.const.f64 	%fd69, [%rd39+-8];
	mul.f64 	%fd70, %fd68, 0dBFE0000000000000;
	fma.rn.f64 	%fd71, %fd69, 0dBFE0000000000000, %fd70;
	setp.gt.f64 	%p6, %fd71, %fd41;
	selp.f64 	%fd72, %fd71, %fd41, %p6;
	add.s32 	%r36, %r53, 1;
	selp.b32 	%r37, %r36, %r35, %p6;
	ld.const.f64 	%fd73, [%rd41];
	sub.f64 	%fd74, %fd9, %fd73;
	ld.const.f64 	%fd75, [%rd41+8];
	sub.f64 	%fd76, %fd12, %fd75;
	ld.const.f64 	%fd77, [%rd41+16];
	sub.f64 	%fd78, %fd15, %fd77;
	ld.const.f64 	%fd79, [%rd40];
	ld.const.f64 	%fd80, [%rd40+8];
	mul.f64 	%fd81, %fd76, %fd80;
	fma.rn.f64 	%fd82, %fd74, %fd79, %fd81;
	ld.const.f64 	%fd83, [%rd40+16];
	fma.rn.f64 	%fd84, %fd78, %fd83, %fd82;
	ld.const.f64 	%fd85, [%rd40+24];
	ld.const.f64 	%fd86, [%rd40+32];
	mul.f64 	%fd87, %fd76, %fd86;
	fma.rn.f64 	%fd88, %fd74, %fd85, %fd87;
	ld.const.f64 	%fd89, [%rd40+40];
	fma.rn.f64 	%fd90, %fd78, %fd89, %fd88;
	mul.f64 	%fd91, %fd76, %fd90;
	fma.rn.f64 	%fd92, %fd74, %fd84, %fd91;
	ld.const.f64 	%fd93, [%rd40+48];
	ld.const.f64 	%fd94, [%rd40+56];
	mul.f64 	%fd95, %fd76, %fd94;
	fma.rn.f64 	%fd96, %fd74, %fd93, %fd95;
	ld.const.f64 	%fd97, [%rd40+64];
	fma.rn.f64 	%fd98, %fd78, %fd97, %fd96;
	fma.rn.f64 	%fd99, %fd78, %fd98, %fd92;
	ld.const.f64 	%fd100, [%rd39];
	mul.f64 	%fd101, %fd99, 0dBFE0000000000000;
	fma.rn.f64 	%fd102, %fd100, 0dBFE0000000000000, %fd101;
	setp.gt.f64 	%p7, %fd102, %fd72;
	selp.f64 	%fd103, %fd102, %fd72, %p7;
	add.s32 	%r38, %r53, 2;
	selp.b32 	%r39, %r38, %r37, %p7;
	ld.const.f64 	%fd104, [%rd41+24];
	sub.f64 	%fd105, %fd9, %fd104;
	ld.const.f64 	%fd106, [%rd41+32];
	sub.f64 	%fd107, %fd12, %fd106;
	ld.const.f64 	%fd108, [%rd41+40];
	sub.f64 	%fd109, %fd15, %fd108;
	ld.const.f64 	%fd110, [%rd40+72];
	ld.const.f64 	%fd111, [%rd40+80];
	mul.f64 	%fd112, %fd107, %fd111;
	fma.rn.f64 	%fd113, %fd105, %fd110, %fd112;
	ld.const.f64 	%fd114, [%rd40+88];
	fma.rn.f64 	%fd115, %fd109, %fd114, %fd113;
	ld.const.f64 	%fd116, [%rd40+96];
	ld.const.f64 	%fd117, [%rd40+104];
	mul.f64 	%fd118, %fd107, %fd117;
	fma.rn.f64 	%fd119, %fd105, %fd116, %fd118;
	ld.const.f64 	%fd120, [%rd40+112];
	fma.rn.f64 	%fd121, %fd109, %fd120, %fd119;
	mul.f64 	%fd122, %fd107, %fd121;
	fma.rn.f64 	%fd123, %fd105, %fd115, %fd122;
	ld.const.f64 	%fd124, [%rd40+120];
	ld.const.f64 	%fd125, [%rd40+128];
	mul.f64 	%fd126, %fd107, %fd125;
	fma.rn.f64 	%fd127, %fd105, %fd124, %fd126;
	ld.const.f64 	%fd128, [%rd40+136];
	fma.rn.f64 	%fd129, %fd109, %fd128, %fd127;
	fma.rn.f64 	%fd130, %fd109, %fd129, %fd123;
	ld.const.f64 	%fd131, [%rd39+8];
	mul.f64 	%fd132, %fd130, 0dBFE0000000000000;
	fma.rn.f64 	%fd133, %fd131, 0dBFE0000000000000, %fd132;
	setp.gt.f64 	%p8, %fd133, %fd103;
	selp.f64 	%fd232, %fd133, %fd103, %p8;
	add.s32 	%r40, %r53, 3;
	selp.b32 	%r55, %r40, %r39, %p8;
	add.s64 	%rd41, %rd41, 96;
	add.s64 	%rd40, %rd40, 288;
	add.s64 	%rd39, %rd39, 32;
	add.s32 	%r53, %r53, 4;
	and.b32  	%r59, %r24, 2147483644;
	setp.ne.s32 	%p9, %r53, %r59;
	@%p9 bra 	$L__BB0_5;
$L__BB0_6:
	setp.eq.s32 	%p10, %r42, 0;
	@%p10 bra 	$L__BB0_11;
	setp.eq.s32 	%p11, %r42, 1;
	@%p11 bra 	$L__BB0_9;
	mul.wide.u32 	%rd20, %r59, 24;
	add.s64 	%rd22, %rd30, %rd20;
	ld.const.f64 	%fd134, [%rd22];
	bfe.u32 	%r43, %r4, 0, 8;
	cvt.u16.u32 	%rs8, %r43;
	and.b16  	%rs9, %rs8, 255;
	cvt.rn.f64.u16 	%fd135, %rs9;
	sub.f64 	%fd136, %fd135, %fd134;
	ld.const.f64 	%fd137, [%rd22+8];
	bfe.u32 	%r44, %r4, 8, 8;
	cvt.u16.u32 	%rs10, %r44;
	and.b16  	%rs11, %rs10, 255;
	cvt.rn.f64.u16 	%fd138, %rs11;
	sub.f64 	%fd139, %fd138, %fd137;
	ld.const.f64 	%fd140, [%rd22+16];
	bfe.u32 	%r45, %r4, 16, 8;
	cvt.u16.u32 	%rs12, %r45;
	and.b16  	%rs13, %rs12, 255;
	cvt.rn.f64.u16 	%fd141, %rs13;
	sub.f64 	%fd142, %fd141, %fd140;
	mul.wide.u32 	%rd23, %r59, 72;
	add.s64 	%rd25, %rd33, %rd23;
	ld.const.f64 	%fd143, [%rd25];
	ld.const.f64 	%fd144, [%rd25+8];
	mul.f64 	%fd145, %fd139, %fd144;
	fma.rn.f64 	%fd146, %fd136, %fd143, %fd145;
	ld.const.f64 	%fd147, [%rd25+16];
	fma.rn.f64 	%fd148, %fd142, %fd147, %fd146;
	ld.const.f64 	%fd149, [%rd25+24];
	ld.const.f64 	%fd150, [%rd25+32];
	mul.f64 	%fd151, %fd139, %fd150;
	fma.rn.f64 	%fd152, %fd136, %fd149, %fd151;
	ld.const.f64 	%fd153, [%rd25+40];
	fma.rn.f64 	%fd154, %fd142, %fd153, %fd152;
	mul.f64 	%fd155, %fd139, %fd154;
	fma.rn.f64 	%fd156, %fd136, %fd148, %fd155;
	ld.const.f64 	%fd157, [%rd25+48];
	ld.const.f64 	%fd158, [%rd25+56];
	mul.f64 	%fd159, %fd139, %fd158;
	fma.rn.f64 	%fd160, %fd136, %fd157, %fd159;
	ld.const.f64 	%fd161, [%rd25+64];
	fma.rn.f64 	%fd162, %fd142, %fd161, %fd160;
	fma.rn.f64 	%fd163, %fd142, %fd162, %fd156;
	mul.wide.u32 	%rd26, %r59, 8;
	add.s64 	%rd28, %rd36, %rd26;
	ld.const.f64 	%fd164, [%rd28];
	mul.f64 	%fd165, %fd163, 0dBFE0000000000000;
	fma.rn.f64 	%fd166, %fd164, 0dBFE0000000000000, %fd165;
	setp.gt.f64 	%p12, %fd166, %fd232;
	selp.f64 	%fd167, %fd166, %fd232, %p12;
	selp.b32 	%r46, %r59, %r55, %p12;
	add.s32 	%r47, %r59, 1;
	ld.const.f64 	%fd168, [%rd22+24];
	sub.f64 	%fd169, %fd135, %fd168;
	ld.const.f64 	%fd170, [%rd22+32];
	sub.f64 	%fd171, %fd138, %fd170;
	ld.const.f64 	%fd172, [%rd22+40];
	sub.f64 	%fd173, %fd141, %fd172;
	ld.const.f64 	%fd174, [%rd25+72];
	ld.const.f64 	%fd175, [%rd25+80];
	mul.f64 	%fd176, %fd171, %fd175;
	fma.rn.f64 	%fd177, %fd169, %fd174, %fd176;
	ld.const.f64 	%fd178, [%rd25+88];
	fma.rn.f64 	%fd179, %fd173, %fd178, %fd177;
	ld.const.f64 	%fd180, [%rd25+96];
	ld.const.f64 	%fd181, [%rd25+104];
	mul.f64 	%fd182, %fd171, %fd181;
	fma.rn.f64 	%fd183, %fd169, %fd180, %fd182;
	ld.const.f64 	%fd184, [%rd25+112];
	fma.rn.f64 	%fd185, %fd173, %fd184, %fd183;
	mul.f64 	%fd186, %fd171, %fd185;
	fma.rn.f64 	%fd187, %fd169, %fd179, %fd186;
	ld.const.f64 	%fd188, [%rd25+120];
	ld.const.f64 	%fd189, [%rd25+128];
	mul.f64 	%fd190, %fd171, %fd189;
	fma.rn.f64 	%fd191, %fd169, %fd188, %fd190;
	ld.const.f64 	%fd192, [%rd25+136];
	fma.rn.f64 	%fd193, %fd173, %fd192, %fd191;
	fma.rn.f64 	%fd194, %fd173, %fd193, %fd187;
	ld.const.f64 	%fd195, [%rd28+8];
	mul.f64 	%fd196, %fd194, 0dBFE0000000000000;
	fma.rn.f64 	%fd197, %fd195, 0dBFE0000000000000, %fd196;
	setp.gt.f64 	%p13, %fd197, %fd167;
	selp.f64 	%fd232, %fd197, %fd167, %p13;
	selp.b32 	%r55, %r47, %r46, %p13;
	add.s32 	%r59, %r59, 2;
$L__BB0_9:
	and.b32  	%r48, %r24, 1;
	setp.eq.b32 	%p14, %r48, 1;
	not.pred 	%p15, %p14;
	@%p15 bra 	$L__BB0_11;
	mul.wide.u32 	%rd29, %r59, 24;
	add.s64 	%rd31, %rd30, %rd29;
	ld.const.f64 	%fd198, [%rd31];
	bfe.u32 	%r49, %r4, 0, 8;
	cvt.u16.u32 	%rs14, %r49;
	and.b16  	%rs15, %rs14, 255;
	cvt.rn.f64.u16 	%fd199, %rs15;
	sub.f64 	%fd200, %fd199, %fd198;
	ld.const.f64 	%fd201, [%rd31+8];
	bfe.u32 	%r50, %r4, 8, 8;
	cvt.u16.u32 	%rs16, %r50;
	and.b16  	%rs17, %rs16, 255;
	cvt.rn.f64.u16 	%fd202, %rs17;
	sub.f64 	%fd203, %fd202, %fd201;
	ld.const.f64 	%fd204, [%rd31+16];
	bfe.u32 	%r51, %r4, 16, 8;
	cvt.u16.u32 	%rs18, %r51;
	and.b16  	%rs19, %rs18, 255;
	cvt.rn.f64.u16 	%fd205, %rs19;
	sub.f64 	%fd206, %fd205, %fd204;
	mul.wide.u32 	%rd32, %r59, 72;
	add.s64 	%rd34, %rd33, %rd32;
	ld.const.f64 	%fd207, [%rd34];
	ld.const.f64 	%fd208, [%rd34+8];
	mul.f64 	%fd209, %fd203, %fd208;
	fma.rn.f64 	%fd210, %fd200, %fd207, %fd209;
	ld.const.f64 	%fd211, [%rd34+16];
	fma.rn.f64 	%fd212, %fd206, %fd211, %fd210;
	ld.const.f64 	%fd213, [%rd34+24];
	ld.const.f64 	%fd214, [%rd34+32];
	mul.f64 	%fd215, %fd203, %fd214;
	fma.rn.f64 	%fd216, %fd200, %fd213, %fd215;
	ld.const.f64 	%fd217, [%rd34+40];
	fma.rn.f64 	%fd218, %fd206, %fd217, %fd216;
	mul.f64 	%fd219, %fd203, %fd218;
	fma.rn.f64 	%fd220, %fd200, %fd212, %fd219;
	ld.const.f64 	%fd221, [%rd34+48];
	ld.const.f64 	%fd222, [%rd34+56];
	mul.f64 	%fd223, %fd203, %fd222;
	fma.rn.f64 	%fd224, %fd200, %fd221, %fd223;
	ld.const.f64 	%fd225, [%rd34+64];
	fma.rn.f64 	%fd226, %fd206, %fd225, %fd224;
	fma.rn.f64 	%fd227, %fd206, %fd226, %fd220;
	mul.wide.u32 	%rd35, %r59, 8;
	add.s64 	%rd37, %rd36, %rd35;
	ld.const.f64 	%fd228, [%rd37];
	mul.f64 	%fd229, %fd227, 0dBFE0000000000000;
	fma.rn.f64 	%fd230, %fd228, 0dBFE0000000000000, %fd229;
	setp.gt.f64 	%p16, %fd230, %fd232;
	selp.b32 	%r55, %r59, %r55, %p16;
$L__BB0_11:
	st.global.u8 	[%rd2+3], %r55;
	add.s32 	%r52, %r52, %r2;
	setp.lt.s32 	%p17, %r52, %r23;
	@%p17 bra 	$L__BB0_3;
	bra.uni 	$L__BB0_13;
$L__BB0_12:
	mul.wide.s32 	%rd10, %r52, 4;
	add.s64 	%rd11, %rd1, %rd10;
	mov.b16 	%rs1, 0;
	st.global.u8 	[%rd11+3], %rs1;
	add.s32 	%r52, %r52, %r2;
	setp.lt.s32 	%p3, %r52, %r23;
	@%p3 bra 	$L__BB0_12;
$L__BB0_13:
	ret;

}


// ===== COMPILED SASS (sm_100) =====

	.target	sm_100

	.elftype	@"ET_EXEC"


//--------------------- .note.nv.tkinfo           --------------------------
	.section	.note.nv.tkinfo,"",@"SHT_NOTE"
	.sectionflags	@"SHF_NOTE_NV_TKINFO"
	.tkinfo
        /*0018*/ 	.word	0x00000002
        /*0030*/ 	.string	""
        /*0030*/ 	.string	"ptxas"
        /*0030*/ 	.string	"Cuda compilation tools, release 13.0, V13.0.88"
        /*0030*/ 	.string	"Build cuda_13.0.r13.0/compiler.36424714_0"
        /*0030*/ 	.string	"-arch sm_100 -m 64 "



//--------------------- .note.nv.cuinfo           --------------------------
	.section	.note.nv.cuinfo,"",@"SHT_NOTE"
	.sectionflags	@"SHF_NOTE_NV_CUINFO"
        /*0018*/ 	.short	0x0002
        /*001a*/ 	.short	0x0064
        /*001c*/ 	.short	0x0082
	.zero		2


//--------------------- .nv.info                  --------------------------
	.section	.nv.info,"",@"SHT_CUDA_INFO"
	.align	4


	//----- nvinfo : EIATTR_REGCOUNT
	.align		4
        /*0000*/ 	.byte	0x04, 0x2f
        /*0002*/ 	.short	(.L_4 - .L_3)
	.align		4
.L_3:
        /*0004*/ 	.word	index@(_Z11classifyMLCP6uchar4ii)
        /*0008*/ 	.word	0x00000026


	//----- nvinfo : EIATTR_FRAME_SIZE
	.align		4
.L_4:
        /*000c*/ 	.byte	0x04, 0x11
        /*000e*/ 	.short	(.L_6 - .L_5)
	.align		4
.L_5:
        /*0010*/ 	.word	index@(_Z11classifyMLCP6uchar4ii)
        /*0014*/ 	.word	0x00000000


	//----- nvinfo : EIATTR_MIN_STACK_SIZE
	.align		4
.L_6:
        /*0018*/ 	.byte	0x04, 0x12
        /*001a*/ 	.short	(.L_8 - .L_7)
	.align		4
.L_7:
        /*001c*/ 	.word	index@(_Z11classifyMLCP6uchar4ii)
        /*0020*/ 	.word	0x00000000
.L_8:


//--------------------- .nv.compat                --------------------------
	.section	.nv.compat,"",@"SHT_CUDA_COMPAT_INFO"
	.align	4
        /*0000*/ 	.byte	0x02, 0x09, 0x00, 0x00, 0x02, 0x02, 0x01, 0x00, 0x02, 0x05, 0x05, 0x00, 0x03, 0x07, 0x01, 0x01
        /*0010*/ 	.byte	0x02, 0x03, 0x00, 0x00, 0x02, 0x06, 0x01, 0x00, 0x04, 0x0b, 0x08, 0x00, 0x01, 0x00, 0x00, 0x00
        /*0020*/ 	.byte	0x00, 0x00, 0x00, 0x00


//--------------------- .nv.info._Z11classifyMLCP6uchar4ii --------------------------
	.section	.nv.info._Z11classifyMLCP6uchar4ii,"",@"SHT_CUDA_INFO"
	.sectionflags	@""
	.align	4


	//----- nvinfo : EIATTR_CUDA_API_VERSION
	.align		4
        /*0000*/ 	.byte	0x04, 0x37
        /*0002*/ 	.short	(.L_10 - .L_9)
.L_9:
        /*0004*/ 	.word	0x00000082


	//----- nvinfo : EIATTR_KPARAM_INFO
	.align		4
.L_10:
        /*0008*/ 	.byte	0x04, 0x17
        /*000a*/ 	.short	(.L_12 - .L_11)
.L_11:
        /*000c*/ 	.word	0x00000000
        /*0010*/ 	.short	0x0002
        /*0012*/ 	.short	0x000c
        /*0014*/ 	.byte	0x00, 0xf0, 0x11, 0x00


	//----- nvinfo : EIATTR_KPARAM_INFO
	.align		4
.L_12:
        /*0018*/ 	.byte	0x04, 0x17
        /*001a*/ 	.short	(.L_14 - .L_13)
.L_13:
        /*001c*/ 	.word	0x00000000
        /*0020*/ 	.short	0x0001
        /*0022*/ 	.short	0x0008
        /*0024*/ 	.byte	0x00, 0xf0, 0x11, 0x00


	//----- nvinfo : EIATTR_KPARAM_INFO
	.align		4
.L_14:
        /*0028*/ 	.byte	0x04, 0x17
        /*002a*/ 	.short	(.L_16 - .L_15)
.L_15:
        /*002c*/ 	.word	0x00000000
        /*0030*/ 	.short	0x0000
        /*0032*/ 	.short	0x0000
        /*0034*/ 	.byte	0x00, 0xf5, 0x21, 0x00


	//----- nvinfo : EIATTR_SPARSE_MMA_MASK
	.align		4
.L_16:
        /*0038*/ 	.byte	0x03, 0x50
        /*003a*/ 	.short	0x0000


	//----- nvinfo : EIATTR_MAXREG_COUNT
	.align		4
        /*003c*/ 	.byte	0x03, 0x1b
        /*003e*/ 	.short	0x00ff


	//----- nvinfo : EIATTR_MERCURY_ISA_VERSION
	.align		4
        /*0040*/ 	.byte	0x03, 0x5f
        /*0042*/ 	.short	0x0101


	//----- nvinfo : EIATTR_UNUSED_LOAD_BYTE_OFFSET
	.align		4
        /*0044*/ 	.byte	0x04, 0x44
        /*0046*/ 	.short	(.L_18 - .L_17)


	//   ....[0]....
.L_17:
        /*0048*/ 	.word	0x00000190
        /*004c*/ 	.word	0x00000007


	//----- nvinfo : EIATTR_VRC_CTA_INIT_COUNT
	.align		4
.L_18:
        /*0050*/ 	.byte	0x02, 0x4a
	.zero		1
	.zero		1


	//----- nvinfo : EIATTR_EXIT_INSTR_OFFSETS
	.align		4
        /*0054*/ 	.byte	0x04, 0x1c
        /*0056*/ 	.short	(.L_20 - .L_19)


	//   ....[0]....
.L_19:
        /*0058*/ 	.word	0x00000090


	//   ....[1]....
        /*005c*/ 	.word	0x00000140


	//   ....[2]....
        /*0060*/ 	.word	0x000013a0


	//----- nvinfo : EIATTR_CRS_STACK_SIZE
	.align		4
.L_20:
        /*0064*/ 	.byte	0x04, 0x1e
        /*0066*/ 	.short	(.L_22 - .L_21)
.L_21:
        /*0068*/ 	.word	0x00000000


	//----- nvinfo : EIATTR_CBANK_PARAM_SIZE
	.align		4
.L_22:
        /*006c*/ 	.byte	0x03, 0x19
        /*006e*/ 	.short	0x0010


	//----- nvinfo : EIATTR_PARAM_CBANK
	.align		4
        /*0070*/ 	.byte	0x04, 0x0a
        /*0072*/ 	.short	(.L_24 - .L_23)
	.align		4
.L_23:
        /*0074*/ 	.word	index@(.nv.constant0._Z11classifyMLCP6uchar4ii)
        /*0078*/ 	.short	0x0380
        /*007a*/ 	.short	0x0010


	//----- nvinfo : EIATTR_SW_WAR
	.align		4
.L_24:
        /*007c*/ 	.byte	0x04, 0x36
        /*007e*/ 	.short	(.L_26 - .L_25)
.L_25:
        /*0080*/ 	.word	0x00000008
.L_26:


//--------------------- .nv.callgraph             --------------------------
	.section	.nv.callgraph,"",@"SHT_CUDA_CALLGRAPH"
	.align	4
	.sectionentsize	8
	.align		4
        /*0000*/ 	.word	0x00000000
	.align		4
        /*0004*/ 	.word	0xffffffff
	.align		4
        /*0008*/ 	.word	0x00000000
	.align		4
        /*000c*/ 	.word	0xfffffffe
	.align		4
        /*0010*/ 	.word	0x00000000
	.align		4
        /*0014*/ 	.word	0xfffffffd
	.align		4
        /*0018*/ 	.word	0x00000000
	.align		4
        /*001c*/ 	.word	0xfffffffc


//--------------------- .nv.constant3             --------------------------
	.section	.nv.constant3,"a",@progbits
	.align	8
.nv.constant3:
	.type		d_means,@object
	.size		d_means,(d_invCov - d_means)
d_means:
	.zero		2304
	.type		d_invCov,@object
	.size		d_invCov,(d_logDet - d_invCov)
d_invCov:
	.zero		6912
	.type		d_logDet,@object
	.size		d_logDet,(.L_2 - d_logDet)
d_logDet:
	.zero		768
.L_2:


//--------------------- .text._Z11classifyMLCP6uchar4ii --------------------------
	.section	.text._Z11classifyMLCP6uchar4ii,"ax",@progbits
	.align	128
        .global         _Z11classifyMLCP6uchar4ii
        .type           _Z11classifyMLCP6uchar4ii,@function
        .size           _Z11classifyMLCP6uchar4ii,(.L_x_8 - _Z11classifyMLCP6uchar4ii)
        .other          _Z11classifyMLCP6uchar4ii,@"STO_CUDA_ENTRY STV_DEFAULT"
_Z11classifyMLCP6uchar4ii:
.text._Z11classifyMLCP6uchar4ii:
[----:B------:R-:W-:Y:S01]  /*0000*/  LDC R1, c[0x0][0x37c] ;  /* 0x0000df00ff017b82 */ /* 0x000fe20000000800 */
[----:B------:R-:W0:Y:S07]  /*0010*/  S2R R3, SR_TID.X ;  /* 0x0000000000037919 */ /* 0x000e2e0000002100 */
[----:B------:R-:W0:Y:S01]  /*0020*/  S2UR UR4, SR_CTAID.X ;  /* 0x00000000000479c3 */ /* 0x000e220000002500 */
[----:B------:R-:W1:Y:S07]  /*0030*/  LDCU UR8, c[0x0][0x388] ;  /* 0x00007100ff0877ac */ /* 0x000e6e0008000800 */
[----:B------:R-:W0:Y:S01]  /*0040*/  LDC R2, c[0x0][0x360] ;  /* 0x0000d800ff027b82 */ /* 0x000e220000000800 */
[----:B------:R-:W2:Y:S01]  /*0050*/  LDCU UR5, c[0x0][0x370] ;  /* 0x00006e00ff0577ac */ /* 0x000ea20008000800 */
[----:B0-----:R-:W-:-:S02]  /*0060*/  IMAD R3, R2, UR4, R3 ;  /* 0x0000000402037c24 */ /* 0x001fc4000f8e0203 */
[----:B--2---:R-:W-:-:S03]  /*0070*/  IMAD R2, R2, UR5, RZ ;  /* 0x0000000502027c24 */ /* 0x004fc6000f8e02ff */
[----:B-1----:R-:W-:-:S13]  /*0080*/  ISETP.GE.AND P0, PT, R3, UR8, PT ;  /* 0x0000000803007c0c */ /* 0x002fda000bf06270 */
[----:B------:R-:W-:Y:S05]  /*0090*/  @P0 EXIT ;  /* 0x000000000000094d */ /* 0x000fea0003800000 */
[----:B------:R-:W0:Y:S01]  /*00a0*/  LDCU UR4, c[0x0][0x38c] ;  /* 0x00007180ff0477ac */ /* 0x000e220008000800 */
[----:B------:R-:W1:Y:S01]  /*00b0*/  LDCU.64 UR6, c[0x0][0x358] ;  /* 0x00006b00ff0677ac */ /* 0x000e620008000a00 */
[----:B0-----:R-:W-:-:S09]  /*00c0*/  UISETP.GT.AND UP0, UPT, UR4, URZ, UPT ;  /* 0x000000ff0400728c */ /* 0x001fd2000bf04270 */
[----:B-1----:R-:W-:Y:S05]  /*00d0*/  BRA.U UP0, `(.L_x_0) ;  /* 0x00000001001c7547 */ /* 0x002fea000b800000 */
[----:B------:R-:W0:Y:S02]  /*00e0*/  LDC.64 R6, c[0x0][0x380] ;  /* 0x0000e000ff067b82 */ /* 0x000e240000000a00 */
.L_x_1:
[----:B0-----:R-:W-:-:S04]  /*00f0*/  IMAD.WIDE R4, R3, 0x4, R6 ;  /* 0x0000000403047825 */ /* 0x001fc800078e0206 */
[----:B------:R-:W-:Y:S01]  /*0100*/  IMAD.IADD R3, R2, 0x1, R3 ;  /* 0x0000000102037824 */ /* 0x000fe200078e0203 */
[----:B------:R1:W-:Y:S04]  /*0110*/  STG.E.U8 desc[UR6][R4.64+0x3], RZ ;  /* 0x000003ff04007986 */ /* 0x0003e8000c101106 */
[----:B------:R-:W-:-:S13]  /*0120*/  ISETP.GE.AND P0, PT, R3, UR8, PT ;  /* 0x0000000803007c0c */ /* 0x000fda000bf06270 */
[----:B-1----:R-:W-:Y:S05]  /*0130*/  @!P0 BRA `(.L_x_1) ;  /* 0xfffffffc00ec8947 */ /* 0x002fea000383ffff */
[----:B------:R-:W-:Y:S05]  /*0140*/  EXIT ;  /* 0x000000000000794d */ /* 0x000fea0003800000 */
.L_x_0:
[----:B------:R-:W-:-:S12]  /*0150*/  ULOP3.LUT UR4, UR4, 0x3, URZ, 0xc0, !UPT ;  /* 0x0000000304047892 */ /* 0x000fd8000f8ec0ff */
.L_x_6:
[----:B01----:R-:W0:Y:S08]  /*0160*/  LDC.64 R12, c[0x0][0x380] ;  /* 0x0000e000ff0c7b82 */ /* 0x003e300000000a00 */
[----:B------:R-:W1:Y:S01]  /*0170*/  LDC.64 R4, c[0x0][0x388] ;  /* 0x0000e200ff047b82 */ /* 0x000e620000000a00 */
[----:B0-----:R-:W-:-:S05]  /*0180*/  IMAD.WIDE R12, R3, 0x4, R12 ;  /* 0x00000004030c7825 */ /* 0x001fca00078e020c */
[----:B-----5:R0:W5:Y:S01]  /*0190*/  LDG.E R0, desc[UR6][R12.64] ;  /* 0x000000060c007981 */ /* 0x020162000c1e1900 */
[----:B------:R-:W-:Y:S02]  /*01a0*/  IMAD.IADD R3, R2, 0x1, R3 ;  /* 0x0000000102037824 */ /* 0x000fe400078e0203 */
[----:B------:R-:W-:Y:S01]  /*01b0*/  HFMA2 R11, -RZ, RZ, -6.16015625, 1.5869140625 ;  /* 0xc6293e59ff0b7431 */ /* 0x000fe200000001ff */
[----:B-1----:R-:W-:Y:S01]  /*01c0*/  ISETP.GE.U32.AND P1, PT, R5, 0x4, PT ;  /* 0x000000040500780c */ /* 0x002fe20003f26070 */
[----:B------:R-:W-:Y:S01]  /*01d0*/  IMAD.MOV.U32 R32, RZ, RZ, RZ ;  /* 0x000000ffff207224 */ /* 0x000fe200078e00ff */
[----:B------:R-:W-:Y:S01]  /*01e0*/  ISETP.GE.AND P0, PT, R3, R4, PT ;  /* 0x000000040300720c */ /* 0x000fe20003f06270 */
[----:B------:R-:W-:Y:S02]  /*01f0*/  IMAD.MOV.U32 R35, RZ, RZ, RZ ;  /* 0x000000ffff237224 */ /* 0x000fe400078e00ff */
[----:B------:R-:W-:-:S08]  /*0200*/  IMAD.MOV.U32 R10, RZ, RZ, 0x40000000 ;  /* 0x40000000ff0a7424 */ /* 0x000fd000078e00ff */
[----:B0-----:R-:W-:Y:S05]  /*0210*/  @!P1 BRA `(.L_x_2) ;  /* 0x0000000800689947 */ /* 0x001fea0003800000 */
[----:B-----5:R0:W1:Y:S01]  /*0220*/  I2F.F64.U8 R8, R0 ;  /* 0x0000000000087312 */ /* 0x0200620000001800 */
[----:B------:R-:W-:Y:S01]  /*0230*/  IMAD.MOV.U32 R4, RZ, RZ, 0x30 ;  /* 0x00000030ff047424 */ /* 0x000fe200078e00ff */
[----:B------:R-:W-:Y:S01]  /*0240*/  MOV R35, RZ ;  /* 0x000000ff00237202 */ /* 0x000fe20000000f00 */
[----:B------:R-:W-:Y:S02]  /*0250*/  IMAD.MOV.U32 R33, RZ, RZ, 0x990 ;  /* 0x00000990ff217424 */ /* 0x000fe400078e00ff */
[----:B------:R-:W-:Y:S02]  /*0260*/  IMAD.MOV.U32 R34, RZ, RZ, 0x2410 ;  /* 0x00002410ff227424 */ /* 0x000fe400078e00ff */
[----:B------:R-:W-:Y:S01]  /*0270*/  IMAD.MOV.U32 R32, RZ, RZ, RZ ;  /* 0x000000ffff207224 */ /* 0x000fe200078e00ff */
[----:B------:R0:W2:Y:S01]  /*0280*/  I2F.F64.U8 R6, R0.B1 ;  /* 0x1000000000067312 */ /* 0x0000a20000001800 */
[----:B------:R-:W-:Y:S02]  /*0290*/  IMAD.MOV.U32 R10, RZ, RZ, 0x40000000 ;  /* 0x40000000ff0a7424 */ /* 0x000fe400078e00ff */
[----:B------:R-:W-:-:S07]  /*02a0*/  IMAD.MOV.U32 R11, RZ, RZ, -0x39d6c1a7 ;  /* 0xc6293e59ff0b7424 */ /* 0x000fce00078e00ff */
.L_x_3:
[----:B------:R-:W2:Y:S01]  /*02b0*/  LDC.64 R16, c[0x3][R4+-0x28] ;  /* 0x00fff60004107b82 */ /* 0x000ea20000000a00 */
[----:B------:R-:W3:Y:S07]  /*02c0*/  I2F.F64.U8 R14, R0.B2 ;  /* 0x20000000000e7312 */ /* 0x000eee0000001800 */
[----:B------:R-:W1:Y:S08]  /*02d0*/  LDC.64 R26, c[0x3][R4+-0x30] ;  /* 0x00fff400041a7b82 */ /* 0x000e700000000a00 */
[----:B------:R-:W4:Y:S08]  /*02e0*/  LDC.64 R24, c[0x3][R33+-0x70] ;  /* 0x00ffe40021187b82 */ /* 0x000f300000000a00 */
[----:B------:R-:W5:Y:S01]  /*02f0*/  LDC.64 R18, c[0x3][R33+-0x78] ;  /* 0x00ffe20021127b82 */ /* 0x000f620000000a00 */
[----:B--2---:R-:W-:-:S07]  /*0300*/  DADD R16, -R16, R6 ;  /* 0x0000000010107229 */ /* 0x004fce0000000106 */
[----:B------:R-:W3:Y:S01]  /*0310*/  LDC.64 R20, c[0x3][R4+-0x20] ;  /* 0x00fff80004147b82 */ /* 0x000ee20000000a00 */
[----:B-1----:R-:W-:Y:S02]  /*0320*/  DADD R26, -R26, R8 ;  /* 0x000000001a1a7229 */ /* 0x002fe40000000108 */
[----:B----4-:R-:W-:-:S05]  /*0330*/  DMUL R24, R16, R24 ;  /* 0x0000001810187228 */ /* 0x010fca0000000000 */
[----:B------:R-:W1:Y:S03]  /*0340*/  LDC.64 R22, c[0x3][R33+-0x68] ;  /* 0x00ffe60021167b82 */ /* 0x000e660000000a00 */
[----:B-----5:R-:W-:-:S05]  /*0350*/  DFMA R24, R26, R18, R24 ;  /* 0x000000121a18722b */ /* 0x020fca0000000018 */
[----:B------:R-:W2:Y:S01]  /*0360*/  LDC.64 R28, c[0x3][R33+-0x58] ;  /* 0x00ffea00211c7b82 */ /* 0x000ea20000000a00 */
[----:B---3--:R-:W-:-:S07]  /*0370*/  DADD R20, -R20, R14 ;  /* 0x0000000014147229 */ /* 0x008fce000000010e */
[----:B------:R-:W3:Y:S01]  /*0380*/  LDC.64 R18, c[0x3][R33+-0x88] ;  /* 0x00ffde0021127b82 */ /* 0x000ee20000000a00 */
[----:B-1----:R-:W-:-:S07]  /*0390*/  DFMA R22, R20, R22, R24 ;  /* 0x000000161416722b */ /* 0x002fce0000000018 */
[----:B------:R-:W1:Y:S01]  /*03a0*/  LDC.64 R30, c[0x3][R33+0x18] ;  /* 0x00c00600211e7b82 */ /* 0x000e620000000a00 */
[----:B------:R-:W-:-:S07]  /*03b0*/  DMUL R22, R16, R22 ;  /* 0x0000001610167228 */ /* 0x000fce0000000000 */
[----:B------:R-:W4:Y:S01]  /*03c0*/  LDC.64 R24, c[0x3][R33+-0x90] ;  /* 0x00ffdc0021187b82 */ /* 0x000f220000000a00 */
[C---:B--2---:R-:W-:Y:S02]  /*03d0*/  DMUL R28, R16.reuse, R28 ;  /* 0x0000001c101c7228 */ /* 0x044fe40000000000 */
[----:B---3--:R-:W-:-:S05]  /*03e0*/  DMUL R18, R16, R18 ;  /* 0x0000001210127228 */ /* 0x008fca0000000000 */
[----:B------:R-:W2:Y:S03]  /*03f0*/  LDC.64 R16, c[0x3][R33+-0x60] ;  /* 0x00ffe80021107b82 */ /* 0x000ea60000000a00 */
[----:B----4-:R-:W-:-:S05]  /*0400*/  DFMA R18, R26, R24, R18 ;  /* 0x000000181a12722b */ /* 0x010fca0000000012 */
[----:B------:R-:W3:Y:S01]  /*0410*/  LDC.64 R24, c[0x3][R33+-0x80] ;  /* 0x00ffe00021187b82 */ /* 0x000ee20000000a00 */
[----:B--2---:R-:W-:-:S07]  /*0420*/  DFMA R28, R26, R16, R28 ;  /* 0x000000101a1c722b */ /* 0x004fce000000001c */
[----:B------:R-:W2:Y:S01]  /*0430*/  LDC.64 R16, c[0x3][R33+-0x50] ;  /* 0x00ffec0021107b82 */ /* 0x000ea20000000a00 */
[----:B---3--:R-:W-:-:S07]  /*0440*/  DFMA R24, R20, R24, R18 ;  /* 0x000000181418722b */ /* 0x008fce0000000012 */
[----:B------:R-:W3:Y:S01]  /*0450*/  LDC.64 R18, c[0x3][R4+-0x10] ;  /* 0x00fffc0004127b82 */ /* 0x000ee20000000a00 */
[----:B------:R-:W-:Y:S02]  /*0460*/  DFMA R22, R26, R24, R22 ;  /* 0x000000181a16722b */ /* 0x000fe40000000016 */
[----:B--2---:R-:W-:-:S05]  /*0470*/  DFMA R16, R20, R16, R28 ;  /* 0x000000101410722b */ /* 0x004fca000000001c */
[----:B------:R-:W2:Y:S03]  /*0480*/  LDC.64 R24, c[0x3][R33+-0x40] ;  /* 0x00fff00021187b82 */ /* 0x000ea60000000a00 */
[----:B------:R-:W-:-:S05]  /*0490*/  DFMA R16, R20, R16, R22 ;  /* 0x000000101410722b */ /* 0x000fca0000000016 */
[----:B------:R-:W4:Y:S01]  /*04a0*/  LDC.64 R28, c[0x3][R4+-0x18] ;  /* 0x00fffa00041c7b82 */ /* 0x000f220000000a00 */
[----:B---3--:R-:W-:-:S07]  /*04b0*/  DADD R18, R6, -R18 ;  /* 0x0000000006127229 */ /* 0x008fce0000000812 */
[----:B------:R-:W3:Y:S01]  /*04c0*/  LDC.64 R22, c[0x3][R33+-0x48] ;  /* 0x00ffee0021167b82 */ /* 0x000ee20000000a00 */
[----:B------:R-:W-:-:S07]  /*04d0*/  DMUL R16, R16, -0.5 ;  /* 0xbfe0000010107828 */ /* 0x000fce0000000000 */
[----:B------:R-:W5:Y:S01]  /*04e0*/  LDC.64 R26, c[0x3][R4+-0x8] ;  /* 0x00fffe00041a7b82 */ /* 0x000f620000000a00 */
[----:B--2---:R-:W-:-:S07]  /*04f0*/  DMUL R24, R18, R24 ;  /* 0x0000001812187228 */ /* 0x004fce0000000000 */
[----:B------:R-:W2:Y:S01]  /*0500*/  LDC.64 R20, c[0x3][R33+-0x38] ;  /* 0x00fff20021147b82 */ /* 0x000ea20000000a00 */
[----:B----4-:R-:W-:-:S08]  /*0510*/  DADD R28, R8, -R28 ;  /* 0x00000000081c7229 */ /* 0x010fd0000000081c */
[----:B---3--:R-:W-:Y:S01]  /*0520*/  DFMA R24, R28, R22, R24 ;  /* 0x000000161c18722b */ /* 0x008fe20000000018 */
[----:B------:R-:W3:Y:S01]  /*0530*/  LDC.64 R22, c[0x3][R33+-0x28] ;  /* 0x00fff60021167b82 */ /* 0x000ee20000000a00 */
[----:B-----5:R-:W-:-:S08]  /*0540*/  DADD R26, R14, -R26 ;  /* 0x000000000e1a7229 */ /* 0x020fd0000000081a */
[----:B--2---:R-:W-:Y:S01]  /*0550*/  DFMA R20, R26, R20, R24 ;  /* 0x000000141a14722b */ /* 0x004fe20000000018 */
[----:B------:R-:W2:Y:S01]  /*0560*/  LDC.64 R24, c[0x3][R33+-0x30] ;  /* 0x00fff40021187b82 */ /* 0x000ea20000000a00 */
[----:B---3--:R-:W-:-:S08]  /*0570*/  DMUL R22, R18, R22 ;  /* 0x0000001612167228 */ /* 0x008fd00000000000 */
[----:B--2---:R-:W-:Y:S01]  /*0580*/  DFMA R22, R28, R24, R22 ;  /* 0x000000181c16722b */ /* 0x004fe20000000016 */
[----:B------:R-:W2:Y:S07]  /*0590*/  LDC.64 R24, c[0x3][R33+-0x20] ;  /* 0x00fff80021187b82 */ /* 0x000eae0000000a00 */
[----:B--2---:R-:W-:Y:S02]  /*05a0*/  DFMA R24, R26, R24, R22 ;  /* 0x000000181a18722b */ /* 0x004fe40000000016 */
[----:B------:R-:W2:Y:S06]  /*05b0*/  LDC.64 R22, c[0x3][R33+-0x10] ;  /* 0x00fffc0021167b82 */ /* 0x000eac0000000a00 */
[----:B------:R-:W-:-:S08]  /*05c0*/  DMUL R24, R18, R24 ;  /* 0x0000001812187228 */ /* 0x000fd00000000000 */
[----:B------:R-:W-:Y:S01]  /*05d0*/  DFMA R24, R28, R20, R24 ;  /* 0x000000141c18722b */ /* 0x000fe20000000018 */
[----:B------:R-:W3:Y:S01]  /*05e0*/  LDC.64 R20, c[0x3][R4+0x8] ;  /* 0x00c0020004147b82 */ /* 0x000ee20000000a00 */
[----:B--2---:R-:W-:-:S07]  /*05f0*/  DMUL R22, R18, R22 ;  /* 0x0000001612167228 */ /* 0x004fce0000000000 */
[----:B------:R-:W2:Y:S01]  /*0600*/  LDC.64 R18, c[0x3][R33+-0x18] ;  /* 0x00fffa0021127b82 */ /* 0x000ea20000000a00 */
[----:B---3--:R-:W-:Y:S02]  /*0610*/  DADD R20, R6, -R20 ;  /* 0x0000000006147229 */ /* 0x008fe40000000814 */
[----:B--2---:R-:W-:-:S05]  /*0620*/  DFMA R22, R28, R18, R22 ;  /* 0x000000121c16722b */ /* 0x004fca0000000016 */
[----:B------:R-:W2:Y:S08]  /*0630*/  LDC.64 R18, c[0x3][R33+-0x8] ;  /* 0x00fffe0021127b82 */ /* 0x000eb00000000a00 */
[----:B------:R-:W3:Y:S01]  /*0640*/  LDC.64 R28, c[0x3][R33+0x8] ;  /* 0x00c00200211c7b82 */ /* 0x000ee20000000a00 */
[----:B--2---:R-:W-:-:S07]  /*0650*/  DFMA R18, R26, R18, R22 ;  /* 0x000000121a12722b */ /* 0x004fce0000000016 */
[----:B------:R-:W2:Y:S01]  /*0660*/  LDC.64 R22, c[0x3][R4] ;  /* 0x00c0000004167b82 */ /* 0x000ea20000000a00 */
[----:B------:R-:W-:-:S07]  /*0670*/  DFMA R18, R26, R18, R24 ;  /* 0x000000121a12722b */ /* 0x000fce0000000018 */
[----:B------:R-:W4:Y:S01]  /*0680*/  LDC.64 R26, c[0x3][R33] ;  /* 0x00c00000211a7b82 */ /* 0x000f220000000a00 */
[----:B---3--:R-:W-:Y:S02]  /*0690*/  DMUL R28, R20, R28 ;  /* 0x0000001c141c7228 */ /* 0x008fe40000000000 */
[----:B------:R-:W-:-:S05]  /*06a0*/  DMUL R18, R18, -0.5 ;  /* 0xbfe0000012127828 */ /* 0x000fca0000000000 */
[----:B------:R-:W3:Y:S01]  /*06b0*/  LDC.64 R24, c[0x3][R4+0x10] ;  /* 0x00c0040004187b82 */ /* 0x000ee20000000a00 */
[----:B--2---:R-:W-:-:S08]  /*06c0*/  DADD R22, R8, -R22 ;  /* 0x0000000008167229 */ /* 0x004fd00000000816 */
[----:B----4-:R-:W-:Y:S01]  /*06d0*/  DFMA R28, R22, R26, R28 ;  /* 0x0000001a161c722b */ /* 0x010fe2000000001c */
[----:B------:R-:W2:Y:S01]  /*06e0*/  LDC.64 R26, c[0x3][R33+0x10] ;  /* 0x00c00400211a7b82 */ /* 0x000ea20000000a00 */
[----:B---3--:R-:W-:-:S08]  /*06f0*/  DADD R24, R14, -R24 ;  /* 0x000000000e187229 */ /* 0x008fd00000000818 */
[----:B--2---:R-:W-:Y:S01]  /*0700*/  DFMA R26, R24, R26, R28 ;  /* 0x0000001a181a722b */ /* 0x004fe2000000001c */
[----:B------:R-:W2:Y:S02]  /*0710*/  LDC.64 R28, c[0x3][R33+0x20] ;  /* 0x00c00800211c7b82 */ /* 0x000ea40000000a00 */
[----:B--2---:R-:W-:-:S08]  /*0720*/  DMUL R28, R20, R28 ;  /* 0x0000001c141c7228 */ /* 0x004fd00000000000 */
[----:B-1----:R-:W-:Y:S01]  /*0730*/  DFMA R28, R22, R30, R28 ;  /* 0x0000001e161c722b */ /* 0x002fe2000000001c */
[----:B------:R-:W1:Y:S07]  /*0740*/  LDC.64 R30, c[0x3][R33+0x28] ;  /* 0x00c00a00211e7b82 */ /* 0x000e6e0000000a00 */
[----:B-1----:R-:W-:-:S08]  /*0750*/  DFMA R28, R24, R30, R28 ;  /* 0x0000001e181c722b */ /* 0x002fd0000000001c */
[----:B------:R-:W-:-:S08]  /*0760*/  DMUL R28, R20, R28 ;  /* 0x0000001c141c7228 */ /* 0x000fd00000000000 */
[----:B------:R-:W-:Y:S02]  /*0770*/  DFMA R26, R22, R26, R28 ;  /* 0x0000001a161a722b */ /* 0x000fe4000000001c */
[----:B------:R-:W1:Y:S02]  /*0780*/  LDC.64 R28, c[0x3][R33+0x38] ;  /* 0x00c00e00211c7b82 */ /* 0x000e640000000a00 */
[----:B-1----:R-:W-:-:S06]  /*0790*/  DMUL R28, R20, R28 ;  /* 0x0000001c141c7228 */ /* 0x002fcc0000000000 */
[----:B------:R-:W1:Y:S02]  /*07a0*/  LDC.64 R20, c[0x3][R33+0x30] ;  /* 0x00c00c0021147b82 */ /* 0x000e640000000a00 */
[----:B-1----:R-:W-:-:S06]  /*07b0*/  DFMA R22, R22, R20, R28 ;  /* 0x000000141616722b */ /* 0x002fcc000000001c */
[----:B------:R-:W1:Y:S08]  /*07c0*/  LDC.64 R28, c[0x3][R34+-0x10] ;  /* 0x00fffc00221c7b82 */ /* 0x000e700000000a00 */
[----:B------:R-:W2:Y:S01]  /*07d0*/  LDC.64 R20, c[0x3][R33+0x40] ;  /* 0x00c0100021147b82 */ /* 0x000ea20000000a00 */
[----:B-1----:R-:W-:-:S07]  /*07e0*/  DFMA R28, R28, -0.5, R16 ;  /* 0xbfe000001c1c782b */ /* 0x002fce0000000010 */
[----:B------:R-:W1:Y:S01]  /*07f0*/  LDC.64 R16, c[0x3][R34+-0x8] ;  /* 0x00fffe0022107b82 */ /* 0x000e620000000a00 */
[----:B--2---:R-:W-:Y:S02]  /*0800*/  DFMA R20, R24, R20, R22 ;  /* 0x000000141814722b */ /* 0x004fe40000000016 */
[----:B------:R-:W-:-:S05]  /*0810*/  DSETP.GT.AND P2, PT, R28, R10, PT ;  /* 0x0000000a1c00722a */ /* 0x000fca0003f44000 */
[----:B------:R-:W2:Y:S01]  /*0820*/  LDC.64 R22, c[0x3][R4+0x18] ;  /* 0x00c0060004167b82 */ /* 0x000ea20000000a00 */
[----:B------:R-:W-:Y:S01]  /*0830*/  DFMA R26, R24, R20, R26 ;  /* 0x00000014181a722b */ /* 0x000fe2000000001a */
[----:B------:R-:W-:-:S06]  /*0840*/  FSEL R10, R28, R10, P2 ;  /* 0x0000000a1c0a7208 */ /* 0x000fcc0001000000 */
[----:B------:R-:W3:Y:S01]  /*0850*/  LDC.64 R20, c[0x3][R34] ;  /* 0x00c0000022147b82 */ /* 0x000ee20000000a00 */
[----:B------:R-:W-:Y:S02]  /*0860*/  FSEL R11, R29, R11, P2 ;  /* 0x0000000b1d0b7208 */ /* 0x000fe40001000000 */
[----:B------:R-:W-:Y:S01]  /*0870*/  SEL R35, R32, R35, P2 ;  /* 0x0000002320237207 */ /* 0x000fe20001000000 */
[----:B------:R-:W-:Y:S02]  /*0880*/  DMUL R28, R26, -0.5 ;  /* 0xbfe000001a1c7828 */ /* 0x000fe40000000000 */
[----:B-1----:R-:W-:Y:S02]  /*0890*/  DFMA R24, R16, -0.5, R18 ;  /* 0xbfe000001018782b */ /* 0x002fe40000000012 */
[----:B------:R-:W1:Y:S06]  /*08a0*/  LDC.64 R26, c[0x3][R33+0x50] ;  /* 0x00c01400211a7b82 */ /* 0x000e6c0000000a00 */
[----:B------:R-:W-:-:S02]  /*08b0*/  DSETP.GT.AND P3, PT, R24, R10, PT ;  /* 0x0000000a1800722a */ /* 0x000fc40003f64000 */
[----:B------:R4:W5:Y:S01]  /*08c0*/  LDC.64 R18, c[0x3][R4+0x28] ;  /* 0x00c00a0004127b82 */ /* 0x0009620000000a00 */
[----:B--2---:R-:W-:-:S03]  /*08d0*/  DADD R22, R8, -R22 ;  /* 0x0000000008167229 */ /* 0x004fc60000000816 */
[----:B------:R-:W-:Y:S02]  /*08e0*/  FSEL R10, R24, R10, P3 ;  /* 0x0000000a180a7208 */ /* 0x000fe40001800000 */
[----:B------:R-:W-:Y:S02]  /*08f0*/  FSEL R11, R25, R11, P3 ;  /* 0x0000000b190b7208 */ /* 0x000fe40001800000 */
[----:B------:R4:W2:Y:S01]  /*0900*/  LDC.64 R16, c[0x3][R4+0x20] ;  /* 0x00c0080004107b82 */ /* 0x0008a20000000a00 */
[----:B---3--:R-:W-:-:S03]  /*0910*/  DFMA R28, R20, -0.5, R28 ;  /* 0xbfe00000141c782b */ /* 0x008fc6000000001c */
[----:B------:R-:W-:-:S04]  /*0920*/  @P3 VIADD R35, R32, 0x1 ;  /* 0x0000000120233836 */ /* 0x000fc80000000000 */
[----:B------:R-:W3:Y:S01]  /*0930*/  LDC.64 R20, c[0x3][R33+0x48] ;  /* 0x00c0120021147b82 */ /* 0x000ee20000000a00 */
[----:B------:R-:W-:Y:S01]  /*0940*/  DSETP.GT.AND P4, PT, R28, R10, PT ;  /* 0x0000000a1c00722a */ /* 0x000fe20003f84000 */
[----:B----4-:R-:W-:-:S05]  /*0950*/  VIADD R4, R4, 0x60 ;  /* 0x0000006004047836 */ /* 0x010fca0000000000 */
[----:B------:R-:W-:Y:S01]  /*0960*/  FSEL R10, R28, R10, P4 ;  /* 0x0000000a1c0a7208 */ /* 0x000fe20002000000 */
[----:B-----5:R-:W-:Y:S01]  /*0970*/  DADD R18, R14, -R18 ;  /* 0x000000000e127229 */ /* 0x020fe20000000812 */
[----:B------:R-:W-:Y:S01]  /*0980*/  FSEL R11, R29, R11, P4 ;  /* 0x0000000b1d0b7208 */ /* 0x000fe20002000000 */
[----:B------:R-:W4:Y:S05]  /*0990*/  LDC.64 R14, c[0x3][R33+0x58] ;  /* 0x00c01600210e7b82 */ /* 0x000f2a0000000a00 */
[----:B------:R-:W-:Y:S01]  /*09a0*/  @P4 IADD3 R35, PT, PT, R32, 0x2, RZ ;  /* 0x0000000220234810 */ /* 0x000fe20007ffe0ff */
[----:B--2---:R-:W-:-:S08]  /*09b0*/  DADD R16, R6, -R16 ;  /* 0x0000000006107229 */ /* 0x004fd00000000810 */
[----:B-1----:R-:W-:-:S08]  /*09c0*/  DMUL R26, R16, R26 ;  /* 0x0000001a101a7228 */ /* 0x002fd00000000000 */
[----:B---3--:R-:W-:Y:S02]  /*09d0*/  DFMA R20, R22, R20, R26 ;  /* 0x000000141614722b */ /* 0x008fe4000000001a */
[----:B------:R-:W1:Y:S06]  /*09e0*/  LDC.64 R26, c[0x3][R33+0x68] ;  /* 0x00c01a00211a7b82 */ /* 0x000e6c0000000a00 */
[----:B----4-:R-:W-:Y:S02]  /*09f0*/  DFMA R20, R18, R14, R20 ;  /* 0x0000000e1214722b */ /* 0x010fe40000000014 */
[----:B------:R-:W2:Y:S01]  /*0a00*/  LDC.64 R14, c[0x3][R33+0x60] ;  /* 0x00c01800210e7b82 */ /* 0x000ea20000000a00 */
[----:B-1----:R-:W-:-:S08]  /*0a10*/  DMUL R26, R16, R26 ;  /* 0x0000001a101a7228 */ /* 0x002fd00000000000 */
[----:B--2---:R-:W-:Y:S01]  /*0a20*/  DFMA R26, R22, R14, R26 ;  /* 0x0000000e161a722b */ /* 0x004fe2000000001a */
[----:B------:R-:W1:Y:S07]  /*0a30*/  LDC.64 R14, c[0x3][R33+0x70] ;  /* 0x00c01c00210e7b82 */ /* 0x000e6e0000000a00 */
[----:B-1----:R-:W-:Y:S02]  /*0a40*/  DFMA R14, R18, R14, R26 ;  /* 0x0000000e120e722b */ /* 0x002fe4000000001a */
[----:B------:R-:W1:Y:S06]  /*0a50*/  LDC.64 R26, c[0x3][R33+0x80] ;  /* 0x00c02000211a7b82 */ /* 0x000e6c0000000a00 */
[----:B------:R-:W-:-:S08]  /*0a60*/  DMUL R14, R16, R14 ;  /* 0x0000000e100e7228 */ /* 0x000fd00000000000 */
[----:B------:R-:W-:Y:S02]  /*0a70*/  DFMA R14, R22, R20, R14 ;  /* 0x00000014160e722b */ /* 0x000fe4000000000e */
[----:B-1----:R-:W-:Y:S01]  /*0a80*/  DMUL R26, R16, R26 ;  /* 0x0000001a101a7228 */ /* 0x002fe20000000000 */
[----:B------:R-:W1:Y:S07]  /*0a90*/  LDC.64 R16, c[0x3][R33+0x78] ;  /* 0x00c01e0021107b82 */ /* 0x000e6e0000000a00 */
[----:B-1----:R-:W-:Y:S01]  /*0aa0*/  DFMA R26, R22, R16, R26 ;  /* 0x00000010161a722b */ /* 0x002fe2000000001a */
[----:B------:R1:W2:Y:S02]  /*0ab0*/  LDC.64 R16, c[0x3][R33+0x88] ;  /* 0x00c0220021107b82 */ /* 0x0002a40000000a00 */
[----:B-1----:R-:W-:-:S05]  /*0ac0*/  IADD3 R33, PT, PT, R33, 0x120, RZ ;  /* 0x0000012021217810 */ /* 0x002fca0007ffe0ff */
[C---:B--2---:R-:W-:Y:S01]  /*0ad0*/  DFMA R26, R18.reuse, R16, R26 ;  /* 0x00000010121a722b */ /* 0x044fe2000000001a */
[----:B------:R1:W2:Y:S07]  /*0ae0*/  LDC.64 R16, c[0x3][R34+0x8] ;  /* 0x00c0020022107b82 */ /* 0x0002ae0000000a00 */
[----:B------:R-:W-:Y:S01]  /*0af0*/  DFMA R14, R18, R26, R14 ;  /* 0x0000001a120e722b */ /* 0x000fe2000000000e */
[----:B-1----:R-:W-:-:S07]  /*0b00*/  VIADD R34, R34, 0x20 ;  /* 0x0000002022227836 */ /* 0x002fce0000000000 */
[----:B------:R-:W-:-:S08]  /*0b10*/  DMUL R14, R14, -0.5 ;  /* 0xbfe000000e0e7828 */ /* 0x000fd00000000000 */
[----:B--2---:R-:W-:Y:S01]  /*0b20*/  DFMA R16, R16, -0.5, R14 ;  /* 0xbfe000001010782b */ /* 0x004fe2000000000e */
[----:B------:R-:W-:-:S07]  /*0b30*/  LOP3.LUT R15, R5, 0x7ffffffc, RZ, 0xc0, !PT ;  /* 0x7ffffffc050f7812 */ /* 0x000fce00078ec0ff */
[----:B------:R-:W-:-:S06]  /*0b40*/  DSETP.GT.AND P1, PT, R16, R10, PT ;  /* 0x0000000a1000722a */ /* 0x000fcc0003f24000 */
[----:B------:R-:W-:Y:S02]  /*0b50*/  FSEL R10, R16, R10, P1 ;  /* 0x0000000a100a7208 */ /* 0x000fe40000800000 */
[----:B------:R-:W-:-:S06]  /*0b60*/  FSEL R11, R17, R11, P1 ;  /* 0x0000000b110b7208 */ /* 0x000fcc0000800000 */
[C---:B------:R-:W-:Y:S02]  /*0b70*/  @P1 VIADD R35, R32.reuse, 0x3 ;  /* 0x0000000320231836 */ /* 0x040fe40000000000 */
[----:B------:R-:W-:-:S05]  /*0b80*/  VIADD R32, R32, 0x4 ;  /* 0x0000000420207836 */ /* 0x000fca0000000000 */
[----:B------:R-:W-:-:S13]  /*0b90*/  ISETP.NE.AND P2, PT, R32, R15, PT ;  /* 0x0000000f2000720c */ /* 0x000fda0003f45270 */
[----:B------:R-:W-:Y:S05]  /*0ba0*/  @P2 BRA `(.L_x_3) ;  /* 0xfffffff400c02947 */ /* 0x000fea000383ffff */
[----:B------:R-:W-:-:S07]  /*0bb0*/  IMAD.MOV.U32 R32, RZ, RZ, R15 ;  /* 0x000000ffff207224 */ /* 0x000fce00078e000f */
.L_x_2:
[----:B------:R-:W-:-:S09]  /*0bc0*/  UISETP.NE.AND UP0, UPT, UR4, URZ, UPT ;  /* 0x000000ff0400728c */ /* 0x000fd2000bf05270 */
[----:B------:R-:W-:Y:S05]  /*0bd0*/  BRA.U !UP0, `(.L_x_4) ;  /* 0x0000000508e87547 */ /* 0x000fea000b800000 */
[----:B------:R-:W-:Y:S01]  /*0be0*/  UISETP.NE.AND UP0, UPT, UR4, 0x1, UPT ;  /* 0x000000010400788c */ /* 0x000fe2000bf05270 */
[----:B------:R-:W-:-:S04]  /*0bf0*/  LOP3.LUT R5, R5, 0x1, RZ, 0xc0, !PT ;  /* 0x0000000105057812 */ /* 0x000fc800078ec0ff */
[----:B------:R-:W-:-:S04]  /*0c00*/  ISETP.NE.U32.AND P3, PT, R5, 0x1, PT ;  /* 0x000000010500780c */ /* 0x000fc80003f65070 */
[----:B------:R-:W-:Y:S09]  /*0c10*/  BRA.U !UP0, `(.L_x_5) ;  /* 0x0000000508347547 */ /* 0x000ff2000b800000 */
[C---:B------:R-:W-:Y:S01]  /*0c20*/  IMAD R34, R32.reuse, 0x18, RZ ;  /* 0x0000001820227824 */ /* 0x040fe200078e02ff */
[----:B-----5:R-:W1:Y:S01]  /*0c30*/  I2F.F64.U8 R14, R0.B1 ;  /* 0x10000000000e7312 */ /* 0x020e620000001800 */
[----:B------:R-:W-:Y:S01]  /*0c40*/  IMAD.MOV.U32 R33, RZ, RZ, 0x900 ;  /* 0x00000900ff217424 */ /* 0x000fe200078e00ff */
[----:B------:R-:W-:Y:S01]  /*0c50*/  UMOV UR5, 0x2400 ;  /* 0x0000240000057882 */ /* 0x000fe20000000000 */
[----:B------:R-:W1:Y:S02]  /*0c60*/  LDC.64 R26, c[0x3][R34+0x8] ;  /* 0x00c00200221a7b82 */ /* 0x000e640000000a00 */
[----:B------:R-:W-:-:S03]  /*0c70*/  IMAD R33, R32, 0x48, R33 ;  /* 0x0000004820217824 */ /* 0x000fc600078e0221 */
[----:B------:R-:W2:Y:S03]  /*0c80*/  I2F.F64.U8 R8, R0 ;  /* 0x0000000000087312 */ /* 0x000ea60000001800 */
[----:B------:R-:W2:Y:S05]  /*0c90*/  LDC.64 R22, c[0x3][R34] ;  /* 0x00c0000022167b82 */ /* 0x000eaa0000000a00 */
[----:B------:R-:W3:Y:S03]  /*0ca0*/  I2F.F64.U8 R16, R0.B2 ;  /* 0x2000000000107312 */ /* 0x000ee60000001800 */
[----:B------:R-:W4:Y:S08]  /*0cb0*/  LDC.64 R24, c[0x3][R33+0x8] ;  /* 0x00c0020021187b82 */ /* 0x000f300000000a00 */
[----:B------:R-:W0:Y:S01]  /*0cc0*/  LDC.64 R28, c[0x3][R33] ;  /* 0x00c00000211c7b82 */ /* 0x000e220000000a00 */
[----:B-1----:R-:W-:-:S07]  /*0cd0*/  DADD R26, -R26, R14 ;  /* 0x000000001a1a7229 */ /* 0x002fce000000010e */
[----:B------:R-:W1:Y:S01]  /*0ce0*/  LDC.64 R20, c[0x3][R33+0x20] ;  /* 0x00c0080021147b82 */ /* 0x000e620000000a00 */
[----:B--2---:R-:W-:-:S07]  /*0cf0*/  DADD R22, -R22, R8 ;  /* 0x0000000016167229 */ /* 0x004fce0000000108 */
[----:B------:R-:W2:Y:S01]  /*0d00*/  LDC.64 R18, c[0x3][R33+0x18] ;  /* 0x00c0060021127b82 */ /* 0x000ea20000000a00 */
[----:B----4-:R-:W-:-:S07]  /*0d10*/  DMUL R24, R26, R24 ;  /* 0x000000181a187228 */ /* 0x010fce0000000000 */
[----:B------:R-:W3:Y:S01]  /*0d20*/  LDC.64 R4, c[0x3][R34+0x10] ;  /* 0x00c0040022047b82 */ /* 0x000ee20000000a00 */
[----:B0-----:R-:W-:-:S07]  /*0d30*/  DFMA R24, R22, R28, R24 ;  /* 0x0000001c1618722b */ /* 0x001fce0000000018 */
[----:B------:R-:W0:Y:S01]  /*0d40*/  LDC.64 R6, c[0x3][R33+0x28] ;  /* 0x00c00a0021067b82 */ /* 0x000e220000000a00 */
[----:B-1----:R-:W-:-:S07]  /*0d50*/  DMUL R20, R26, R20 ;  /* 0x000000141a147228 */ /* 0x002fce0000000000 */
[----:B------:R-:W1:Y:S01]  /*0d60*/  LDC.64 R28, c[0x3][R33+0x10] ;  /* 0x00c00400211c7b82 */ /* 0x000e620000000a00 */
[----:B--2---:R-:W-:Y:S02]  /*0d70*/  DFMA R20, R22, R18, R20 ;  /* 0x000000121614722b */ /* 0x004fe40000000014 */
[----:B---3--:R-:W-:-:S05]  /*0d80*/  DADD R4, -R4, R16 ;  /* 0x0000000004047229 */ /* 0x008fca0000000110 */
[----:B------:R-:W2:Y:S03]  /*0d90*/  LDC.64 R18, c[0x3][R33+0x38] ;  /* 0x00c00e0021127b82 */ /* 0x000ea60000000a00 */
[----:B0-----:R-:W-:-:S05]  /*0da0*/  DFMA R6, R4, R6, R20 ;  /* 0x000000060406722b */ /* 0x001fca0000000014 */
[----:B------:R-:W0:Y:S01]  /*0db0*/  LDC.64 R30, c[0x3][R34+0x20] ;  /* 0x00c00800221e7b82 */ /* 0x000e220000000a00 */
[----:B-1----:R-:W-:-:S07]  /*0dc0*/  DFMA R28, R4, R28, R24 ;  /* 0x0000001c041c722b */ /* 0x002fce0000000018 */
[----:B------:R-:W1:Y:S01]  /*0dd0*/  LDC.64 R20, c[0x3][R33+0x30] ;  /* 0x00c00c0021147b82 */ /* 0x000e620000000a00 */
[----:B------:R-:W-:-:S07]  /*0de0*/  DMUL R6, R26, R6 ;  /* 0x000000061a067228 */ /* 0x000fce0000000000 */
[----:B------:R-:W3:Y:S01]  /*0df0*/  LDC.64 R24, c[0x3][R34+0x18] ;  /* 0x00c0060022187b82 */ /* 0x000ee20000000a00 */
[----:B--2---:R-:W-:Y:S02]  /*0e00*/  DMUL R18, R26, R18 ;  /* 0x000000121a127228 */ /* 0x004fe40000000000 */
[----:B------:R-:W-:-:S05]  /*0e10*/  DFMA R6, R22, R28, R6 ;  /* 0x0000001c1606722b */ /* 0x000fca0000000006 */
[----:B------:R-:W2:Y:S01]  /*0e20*/  LDC.64 R28, c[0x3][R33+0x68] ;  /* 0x00c01a00211c7b82 */ /* 0x000ea20000000a00 */
[----:B0-----:R-:W-:Y:S02]  /*0e30*/  DADD R14, -R30, R14 ;  /* 0x000000001e0e7229 */ /* 0x001fe4000000010e */
[----:B-1----:R-:W-:-:S05]  /*0e40*/  DFMA R20, R22, R20, R18 ;  /* 0x000000141614722b */ /* 0x002fca0000000012 */
[----:B------:R-:W0:Y:S01]  /*0e50*/  LDC.64 R26, c[0x3][R34+0x28] ;  /* 0x00c00a00221a7b82 */ /* 0x000e220000000a00 */
[----:B---3--:R-:W-:-:S07]  /*0e60*/  DADD R8, -R24, R8 ;  /* 0x0000000018087229 */ /* 0x008fce0000000108 */
[----:B------:R-:W1:Y:S01]  /*0e70*/  LDC.64 R22, c[0x3][R33+0x50] ;  /* 0x00c0140021167b82 */ /* 0x000e620000000a00 */
[----:B--2---:R-:W-:-:S07]  /*0e80*/  DMUL R28, R14, R28 ;  /* 0x0000001c0e1c7228 */ /* 0x004fce0000000000 */
[----:B------:R-:W2:Y:S08]  /*0e90*/  LDC.64 R18, c[0x3][R33+0x40] ;  /* 0x00c0100021127b82 */ /* 0x000eb00000000a00 */
[----:B------:R-:W3:Y:S01]  /*0ea0*/  LDC.64 R24, c[0x3][R33+0x48] ;  /* 0x00c0120021187b82 */ /* 0x000ee20000000a00 */
[----:B0-----:R-:W-:-:S07]  /*0eb0*/  DADD R16, -R26, R16 ;  /* 0x000000001a107229 */ /* 0x001fce0000000110 */
[----:B------:R-:W0:Y:S01]  /*0ec0*/  LDC.64 R30, c[0x3][R33+0x60] ;  /* 0x00c01800211e7b82 */ /* 0x000e220000000a00 */
[----:B-1----:R-:W-:Y:S02]  /*0ed0*/  DMUL R22, R14, R22 ;  /* 0x000000160e167228 */ /* 0x002fe40000000000 */
[----:B--2---:R-:W-:-:S05]  /*0ee0*/  DFMA R18, R4, R18, R20 ;  /* 0x000000120412722b */ /* 0x004fca0000000014 */
[----:B------:R-:W1:Y:S01]  /*0ef0*/  LDC.64 R26, c[0x3][R33+0x80] ;  /* 0x00c02000211a7b82 */ /* 0x000e620000000a00 */
[----:B---3--:R-:W-:-:S07]  /*0f00*/  DFMA R22, R8, R24, R22 ;  /* 0x000000180816722b */ /* 0x008fce0000000016 */
[----:B------:R-:W2:Y:S01]  /*0f10*/  LDC.64 R20, c[0x3][R33+0x70] ;  /* 0x00c01c0021147b82 */ /* 0x000ea20000000a00 */
[----:B------:R-:W-:Y:S02]  /*0f20*/  DFMA R6, R4, R18, R6 ;  /* 0x000000120406722b */ /* 0x000fe40000000006 */
[----:B0-----:R-:W-:-:S05]  /*0f30*/  DFMA R28, R8, R30, R28 ;  /* 0x0000001e081c722b */ /* 0x001fca000000001c */
[----:B------:R-:W0:Y:S01]  /*0f40*/  LDC.64 R24, c[0x3][R33+0x58] ;  /* 0x00c0160021187b82 */ /* 0x000e220000000a00 */
[----:B------:R-:W-:-:S07]  /*0f50*/  DMUL R6, R6, -0.5 ;  /* 0xbfe0000006067828 */ /* 0x000fce0000000000 */
[----:B------:R-:W3:Y:S01]  /*0f60*/  LDC.64 R30, c[0x3][R33+0x78] ;  /* 0x00c01e00211e7b82 */ /* 0x000ee20000000a00 */
[----:B-1----:R-:W-:Y:S02]  /*0f70*/  DMUL R26, R14, R26 ;  /* 0x0000001a0e1a7228 */ /* 0x002fe40000000000 */
[----:B--2---:R-:W-:-:S05]  /*0f80*/  DFMA R20, R16, R20, R28 ;  /* 0x000000141014722b */ /* 0x004fca000000001c */
[----:B------:R-:W1:Y:S01]  /*0f90*/  LDC.64 R28, c[0x3][R33+0x88] ;  /* 0x00c02200211c7b82 */ /* 0x000e620000000a00 */
[----:B0-----:R-:W-:Y:S01]  /*0fa0*/  DFMA R22, R16, R24, R22 ;  /* 0x000000181016722b */ /* 0x001fe20000000016 */
[----:B------:R-:W-:Y:S01]  /*0fb0*/  LEA R24, R32, UR5, 0x3 ;  /* 0x0000000520187c11 */ /* 0x000fe2000f8e18ff */
[----:B------:R-:W-:-:S05]  /*0fc0*/  DMUL R20, R14, R20 ;  /* 0x000000140e147228 */ /* 0x000fca0000000000 */
[----:B------:R-:W0:Y:S01]  /*0fd0*/  LDC.64 R14, c[0x3][R24] ;  /* 0x00c00000180e7b82 */ /* 0x000e220000000a00 */
[C---:B---3--:R-:W-:Y:S02]  /*0fe0*/  DFMA R26, R8.reuse, R30, R26 ;  /* 0x0000001e081a722b */ /* 0x048fe4000000001a */
[----:B------:R-:W-:-:S05]  /*0ff0*/  DFMA R20, R8, R22, R20 ;  /* 0x000000160814722b */ /* 0x000fca0000000014 */
[----:B------:R-:W2:Y:S01]  /*1000*/  LDC.64 R4, c[0x3][R24+0x8] ;  /* 0x00c0020018047b82 */ /* 0x000ea20000000a00 */
[----:B-1----:R-:W-:-:S08]  /*1010*/  DFMA R26, R16, R28, R26 ;  /* 0x0000001c101a722b */ /* 0x002fd0000000001a */
[----:B------:R-:W-:Y:S02]  /*1020*/  DFMA R20, R16, R26, R20 ;  /* 0x0000001a1014722b */ /* 0x000fe40000000014 */
[----:B0-----:R-:W-:-:S06]  /*1030*/  DFMA R6, R14, -0.5, R6 ;  /* 0xbfe000000e06782b */ /* 0x001fcc0000000006 */
[----:B------:R-:W-:Y:S02]  /*1040*/  DMUL R20, R20, -0.5 ;  /* 0xbfe0000014147828 */ /* 0x000fe40000000000 */
[----:B------:R-:W-:-:S06]  /*1050*/  DSETP.GT.AND P1, PT, R6, R10, PT ;  /* 0x0000000a0600722a */ /* 0x000fcc0003f24000 */
[----:B--2---:R-:W-:Y:S01]  /*1060*/  DFMA R4, R4, -0.5, R20 ;  /* 0xbfe000000404782b */ /* 0x004fe20000000014 */
[----:B------:R-:W-:Y:S02]  /*1070*/  FSEL R6, R6, R10, P1 ;  /* 0x0000000a06067208 */ /* 0x000fe40000800000 */
[----:B------:R-:W-:Y:S02]  /*1080*/  FSEL R7, R7, R11, P1 ;  /* 0x0000000b07077208 */ /* 0x000fe40000800000 */
[----:B------:R-:W-:-:S04]  /*1090*/  SEL R35, R32, R35, P1 ;  /* 0x0000002320237207 */ /* 0x000fc80000800000 */
[----:B------:R-:W-:-:S06]  /*10a0*/  DSETP.GT.AND P2, PT, R4, R6, PT ;  /* 0x000000060400722a */ /* 0x000fcc0003f44000 */
[----:B------:R-:W-:Y:S02]  /*10b0*/  FSEL R10, R4, R6, P2 ;  /* 0x00000006040a7208 */ /* 0x000fe40001000000 */
[----:B------:R-:W-:-:S06]  /*10c0*/  FSEL R11, R5, R7, P2 ;  /* 0x00000007050b7208 */ /* 0x000fcc0001000000 */
[C---:B------:R-:W-:Y:S01]  /*10d0*/  @P2 IADD3 R35, PT, PT, R32.reuse, 0x1, RZ ;  /* 0x0000000120232810 */ /* 0x040fe20007ffe0ff */
[----:B------:R-:W-:-:S07]  /*10e0*/  VIADD R32, R32, 0x2 ;  /* 0x0000000220207836 */ /* 0x000fce0000000000 */
.L_x_5:
[----:B------:R-:W-:Y:S05]  /*10f0*/  @P3 BRA `(.L_x_4) ;  /* 0x0000000000a03947 */ /* 0x000fea0003800000 */
[C---:B------:R-:W-:Y:S01]  /*1100*/  IMAD R34, R32.reuse, 0x18, RZ ;  /* 0x0000001820227824 */ /* 0x040fe200078e02ff */
[----:B-----5:R-:W1:Y:S01]  /*1110*/  I2F.F64.U8 R4, R0.B1 ;  /* 0x1000000000047312 */ /* 0x020e620000001800 */
[----:B------:R-:W-:Y:S01]  /*1120*/  IMAD.MOV.U32 R33, RZ, RZ, 0x900 ;  /* 0x00000900ff217424 */ /* 0x000fe200078e00ff */
[----:B------:R-:W-:Y:S01]  /*1130*/  UMOV UR5, 0x2400 ;  /* 0x0000240000057882 */ /* 0x000fe20000000000 */
[----:B------:R-:W1:Y:S02]  /*1140*/  LDC.64 R8, c[0x3][R34+0x8] ;  /* 0x00c0020022087b82 */ /* 0x000e640000000a00 */
[----:B------:R-:W-:-:S03]  /*1150*/  IMAD R33, R32, 0x48, R33 ;  /* 0x0000004820217824 */ /* 0x000fc600078e0221 */
[----:B------:R-:W2:Y:S03]  /*1160*/  I2F.F64.U8 R24, R0 ;  /* 0x0000000000187312 */ /* 0x000ea60000001800 */
[----:B------:R-:W3:Y:S05]  /*1170*/  LDC.64 R26, c[0x3][R33+0x20] ;  /* 0x00c00800211a7b82 */ /* 0x000eea0000000a00 */
[----:B------:R-:W4:Y:S03]  /*1180*/  I2F.F64.U8 R22, R0.B2 ;  /* 0x2000000000167312 */ /* 0x000f260000001800 */
[----:B------:R-:W2:Y:S08]  /*1190*/  LDC.64 R28, c[0x3][R34] ;  /* 0x00c00000221c7b82 */ /* 0x000eb00000000a00 */
[----:B------:R-:W0:Y:S01]  /*11a0*/  LDC.64 R20, c[0x3][R33+0x18] ;  /* 0x00c0060021147b82 */ /* 0x000e220000000a00 */
[----:B-1----:R-:W-:-:S07]  /*11b0*/  DADD R8, -R8, R4 ;  /* 0x0000000008087229 */ /* 0x002fce0000000104 */
[----:B------:R-:W1:Y:S01]  /*11c0*/  LDC.64 R6, c[0x3][R33+0x8] ;  /* 0x00c0020021067b82 */ /* 0x000e620000000a00 */
[----:B---3--:R-:W-:-:S07]  /*11d0*/  DMUL R26, R8, R26 ;  /* 0x0000001a081a7228 */ /* 0x008fce0000000000 */
[----:B------:R-:W4:Y:S01]  /*11e0*/  LDC.64 R18, c[0x3][R34+0x10] ;  /* 0x00c0040022127b82 */ /* 0x000f220000000a00 */
[----:B--2---:R-:W-:-:S07]  /*11f0*/  DADD R24, -R28, R24 ;  /* 0x000000001c187229 */ /* 0x004fce0000000118 */
[----:B------:R-:W2:Y:S01]  /*1200*/  LDC.64 R16, c[0x3][R33] ;  /* 0x00c0000021107b82 */ /* 0x000ea20000000a00 */
[----:B0-----:R-:W-:-:S07]  /*1210*/  DFMA R20, R24, R20, R26 ;  /* 0x000000141814722b */ /* 0x001fce000000001a */
[----:B------:R-:W0:Y:S01]  /*1220*/  LDC.64 R4, c[0x3][R33+0x38] ;  /* 0x00c00e0021047b82 */ /* 0x000e220000000a00 */
[----:B-1----:R-:W-:-:S07]  /*1230*/  DMUL R6, R8, R6 ;  /* 0x0000000608067228 */ /* 0x002fce0000000000 */
[----:B------:R-:W1:Y:S01]  /*1240*/  LDC.64 R14, c[0x3][R33+0x28] ;  /* 0x00c00a00210e7b82 */ /* 0x000e620000000a00 */
[----:B----4-:R-:W-:-:S07]  /*1250*/  DADD R18, -R18, R22 ;  /* 0x0000000012127229 */ /* 0x010fce0000000116 */
[----:B------:R-:W3:Y:S01]  /*1260*/  LDC.64 R28, c[0x3][R33+0x10] ;  /* 0x00c00400211c7b82 */ /* 0x000ee20000000a00 */
[----:B--2---:R-:W-:-:S07]  /*1270*/  DFMA R6, R24, R16, R6 ;  /* 0x000000101806722b */ /* 0x004fce0000000006 */
[----:B------:R-:W2:Y:S01]  /*1280*/  LDC.64 R30, c[0x3][R33+0x30] ;  /* 0x00c00c00211e7b82 */ /* 0x000ea20000000a00 */
[----:B0-----:R-:W-:-:S07]  /*1290*/  DMUL R4, R8, R4 ;  /* 0x0000000408047228 */ /* 0x001fce0000000000 */
[----:B------:R-:W0:Y:S01]  /*12a0*/  LDC.64 R26, c[0x3][R33+0x40] ;  /* 0x00c01000211a7b82 */ /* 0x000e220000000a00 */
[C---:B-1----:R-:W-:Y:S02]  /*12b0*/  DFMA R14, R18.reuse, R14, R20 ;  /* 0x0000000e120e722b */ /* 0x042fe40000000014 */
[----:B---3--:R-:W-:-:S06]  /*12c0*/  DFMA R28, R18, R28, R6 ;  /* 0x0000001c121c722b */ /* 0x008fcc0000000006 */
[----:B------:R-:W-:Y:S01]  /*12d0*/  DMUL R14, R8, R14 ;  /* 0x0000000e080e7228 */ /* 0x000fe20000000000 */
[----:B------:R-:W-:Y:S01]  /*12e0*/  LEA R6, R32, UR5, 0x3 ;  /* 0x0000000520067c11 */ /* 0x000fe2000f8e18ff */
[----:B--2---:R-:W-:-:S05]  /*12f0*/  DFMA R4, R24, R30, R4 ;  /* 0x0000001e1804722b */ /* 0x004fca0000000004 */
[----:B------:R-:W1:Y:S01]  /*1300*/  LDC.64 R6, c[0x3][R6] ;  /* 0x00c0000006067b82 */ /* 0x000e620000000a00 */
[----:B------:R-:W-:Y:S02]  /*1310*/  DFMA R14, R24, R28, R14 ;  /* 0x0000001c180e722b */ /* 0x000fe4000000000e */
[----:B0-----:R-:W-:-:S08]  /*1320*/  DFMA R4, R18, R26, R4 ;  /* 0x0000001a1204722b */ /* 0x001fd00000000004 */
[----:B------:R-:W-:-:S08]  /*1330*/  DFMA R4, R18, R4, R14 ;  /* 0x000000041204722b */ /* 0x000fd0000000000e */
[----:B------:R-:W-:-:S08]  /*1340*/  DMUL R4, R4, -0.5 ;  /* 0xbfe0000004047828 */ /* 0x000fd00000000000 */
[----:B-1----:R-:W-:-:S08]  /*1350*/  DFMA R4, R6, -0.5, R4 ;  /* 0xbfe000000604782b */ /* 0x002fd00000000004 */
[----:B------:R-:W-:-:S06]  /*1360*/  DSETP.GT.AND P1, PT, R4, R10, PT ;  /* 0x0000000a0400722a */ /* 0x000fcc0003f24000 */
[----:B------:R-:W-:-:S08]  /*1370*/  SEL R35, R32, R35, P1 ;  /* 0x0000002320237207 */ /* 0x000fd00000800000 */
.L_x_4:
[----:B------:R1:W-:Y:S01]  /*1380*/  STG.E.U8 desc[UR6][R12.64+0x3], R35 ;  /* 0x000003230c007986 */ /* 0x0003e2000c101106 */
[----:B------:R-:W-:Y:S05]  /*1390*/  @!P0 BRA `(.L_x_6) ;  /* 0xffffffec00708947 */ /* 0x000fea000383ffff */
[----:B------:R-:W-:Y:S05]  /*13a0*/  EXIT ;  /* 0x000000000000794d */ /* 0x000fea0003800000 */
.L_x_7:
[----:B------:R-:W-:-:S00]  /*13b0*/  BRA `(.L_x_7) ;  /* 0xfffffffc00fc7947 */ /* 0x000fc0000383ffff */
[----:B------:R-:W-:-:S00]  /*13c0*/  NOP ;  /* 0x0000000000007918 */ /* 0x000fc00000000000 */
        /* <DEDUP_REMOVED lines=11> */
.L_x_8:


//--------------------- .nv.shared.reserved.0     --------------------------
	.section	.nv.shared.reserved.0,"aw",@nobits
	.weak		__nv_reservedSMEM_offset_0_alias
	.size		__nv_reservedSMEM_offset_0_alias, 0, 64
	.other		__nv_reservedSMEM_offset_0_alias,@"STO_CUDA_RESERVED_SHARED STV_DEFAULT"
__nv_reservedSMEM_offset_0_alias:
	.zero		0
	.zero		64


//--------------------- .nv.constant0._Z11classifyMLCP6uchar4ii --------------------------
	.section	.nv.constant0._Z11classifyMLCP6uchar4ii,"a",@progbits
	.sectionflags	@""
	.align	4
.nv.constant0._Z11classifyMLCP6uchar4ii:
	.zero		912


//--------------------- SYMBOLS --------------------------

	.type		.nv.reservedSmem.offset0,@object
	.size		.nv.reservedSmem.offset0,0x4
